	.headerflags	@"EF_CUDA_TEXMODE_UNIFIED EF_CUDA_64BIT_ADDRESS EF_CUDA_ACCELERATORS EF_CUDA_SM90 EF_CUDA_VIRTUAL_SM(EF_CUDA_SM90)"
	.elftype	@"ET_EXEC"


//--------------------- .nv.info                  --------------------------
	.section	.nv.info,"",@"SHT_CUDA_INFO"
	.align	4


	//----- nvinfo : EIATTR_REGCOUNT
	.align		4
        /*0000*/ 	.byte	0x04, 0x2f
        /*0002*/ 	.short	(.L_3 - .L_2)
	.align		4
.L_2:
        /*0004*/ 	.word	index@(triton_poi_fused__native_batch_norm_legit_no_training_relu_43)
        /*0008*/ 	.word	0x00000022


	//----- nvinfo : EIATTR_MIN_STACK_SIZE
	.align		4
.L_3:
        /*000c*/ 	.byte	0x04, 0x12
        /*000e*/ 	.short	(.L_5 - .L_4)
	.align		4
.L_4:
        /*0010*/ 	.word	index@(triton_poi_fused__native_batch_norm_legit_no_training_relu_43)
        /*0014*/ 	.word	0x00000000


	//----- nvinfo : EIATTR_FRAME_SIZE
	.align		4
.L_5:
        /*0018*/ 	.byte	0x04, 0x11
        /*001a*/ 	.short	(.L_7 - .L_6)
	.align		4
.L_6:
        /*001c*/ 	.word	index@(triton_poi_fused__native_batch_norm_legit_no_training_relu_43)
        /*0020*/ 	.word	0x00000000


	//----- nvinfo : EIATTR_MIN_STACK_SIZE
	.align		4
.L_7:
        /*0024*/ 	.byte	0x04, 0x12
        /*0026*/ 	.short	(.L_9 - .L_8)
	.align		4
.L_8:
        /*0028*/ 	.word	index@(triton_poi_fused__native_batch_norm_legit_no_training_relu_43)
        /*002c*/ 	.word	0x00000000
.L_9:


//--------------------- .nv.info.triton_poi_fused__native_batch_norm_legit_no_training_relu_43 --------------------------
	.section	.nv.info.triton_poi_fused__native_batch_norm_legit_no_training_relu_43,"",@"SHT_CUDA_INFO"
	.sectionflags	@""
	.align	4


	//----- nvinfo : EIATTR_CUDA_API_VERSION
	.align		4
        /*0000*/ 	.byte	0x04, 0x37
        /*0002*/ 	.short	(.L_11 - .L_10)
.L_10:
        /*0004*/ 	.word	0x0000007c


	//----- nvinfo : EIATTR_KPARAM_INFO
	.align		4
.L_11:
        /*0008*/ 	.byte	0x04, 0x17
        /*000a*/ 	.short	(.L_13 - .L_12)
.L_12:
        /*000c*/ 	.word	0x00000000
        /*0010*/ 	.short	0x0007
        /*0012*/ 	.short	0x0034
        /*0014*/ 	.byte	0x00, 0xf0, 0x11, 0x00


	//----- nvinfo : EIATTR_KPARAM_INFO
	.align		4
.L_13:
        /*0018*/ 	.byte	0x04, 0x17
        /*001a*/ 	.short	(.L_15 - .L_14)
.L_14:
        /*001c*/ 	.word	0x00000000
        /*0020*/ 	.short	0x0006
        /*0022*/ 	.short	0x0030
        /*0024*/ 	.byte	0x00, 0xf0, 0x11, 0x00


	//----- nvinfo : EIATTR_KPARAM_INFO
	.align		4
.L_15:
        /*0028*/ 	.byte	0x04, 0x17
        /*002a*/ 	.short	(.L_17 - .L_16)
.L_16:
        /*002c*/ 	.word	0x00000000
        /*0030*/ 	.short	0x0005
        /*0032*/ 	.short	0x0028
        /*0034*/ 	.byte	0x00, 0xf4, 0x21, 0x00


	//----- nvinfo : EIATTR_KPARAM_INFO
	.align		4
.L_17:
        /*0038*/ 	.byte	0x04, 0x17
        /*003a*/ 	.short	(.L_19 - .L_18)
.L_18:
        /*003c*/ 	.word	0x00000000
        /*0040*/ 	.short	0x0004
        /*0042*/ 	.short	0x0020
        /*0044*/ 	.byte	0x00, 0xf4, 0x21, 0x00


	//----- nvinfo : EIATTR_KPARAM_INFO
	.align		4
.L_19:
        /*0048*/ 	.byte	0x04, 0x17
        /*004a*/ 	.short	(.L_21 - .L_20)
.L_20:
        /*004c*/ 	.word	0x00000000
        /*0050*/ 	.short	0x0003
        /*0052*/ 	.short	0x0018
        /*0054*/ 	.byte	0x00, 0xf4, 0x21, 0x00


	//----- nvinfo : EIATTR_KPARAM_INFO
	.align		4
.L_21:
        /*0058*/ 	.byte	0x04, 0x17
        /*005a*/ 	.short	(.L_23 - .L_22)
.L_22:
        /*005c*/ 	.word	0x00000000
        /*0060*/ 	.short	0x0002
        /*0062*/ 	.short	0x0010
        /*0064*/ 	.byte	0x00, 0xf4, 0x21, 0x00


	//----- nvinfo : EIATTR_KPARAM_INFO
	.align		4
.L_23:
        /*0068*/ 	.byte	0x04, 0x17
        /*006a*/ 	.short	(.L_25 - .L_24)
.L_24:
        /*006c*/ 	.word	0x00000000
        /*0070*/ 	.short	0x0001
        /*0072*/ 	.short	0x0008
        /*0074*/ 	.byte	0x00, 0xf4, 0x21, 0x00


	//----- nvinfo : EIATTR_KPARAM_INFO
	.align		4
.L_25:
        /*0078*/ 	.byte	0x04, 0x17
        /*007a*/ 	.short	(.L_27 - .L_26)
.L_26:
        /*007c*/ 	.word	0x00000000
        /*0080*/ 	.short	0x0000
        /*0082*/ 	.short	0x0000
        /*0084*/ 	.byte	0x00, 0xf4, 0x21, 0x00


	//----- nvinfo : EIATTR_SPARSE_MMA_MASK
	.align		4
.L_27:
        /*0088*/ 	.byte	0x03, 0x50
        /*008a*/ 	.short	0x0000


	//----- nvinfo : EIATTR_MAXREG_COUNT
	.align		4
        /*008c*/ 	.byte	0x03, 0x1b
        /*008e*/ 	.short	0x00ff


	//----- nvinfo : EIATTR_EXIT_INSTR_OFFSETS
	.align		4
        /*0090*/ 	.byte	0x04, 0x1c
        /*0092*/ 	.short	(.L_29 - .L_28)


	//   ....[0]....
.L_28:
        /*0094*/ 	.word	0x00001240


	//   ....[1]....
        /*0098*/ 	.word	0x00001310


	//----- nvinfo : EIATTR_REQNTID
	.align		4
.L_29:
        /*009c*/ 	.byte	0x04, 0x10
        /*009e*/ 	.short	(.L_31 - .L_30)
.L_30:
        /*00a0*/ 	.word	0x00000100
        /*00a4*/ 	.word	0x00000001
        /*00a8*/ 	.word	0x00000001


	//----- nvinfo : EIATTR_CBANK_PARAM_SIZE
	.align		4
.L_31:
        /*00ac*/ 	.byte	0x03, 0x19
        /*00ae*/ 	.short	0x0038


	//----- nvinfo : EIATTR_PARAM_CBANK
	.align		4
        /*00b0*/ 	.byte	0x04, 0x0a
        /*00b2*/ 	.short	(.L_33 - .L_32)
	.align		4
.L_32:
        /*00b4*/ 	.word	index@(.nv.constant0.triton_poi_fused__native_batch_norm_legit_no_training_relu_43)
        /*00b8*/ 	.short	0x0210
        /*00ba*/ 	.short	0x0038


	//----- nvinfo : EIATTR_SW_WAR
	.align		4
.L_33:
        /*00bc*/ 	.byte	0x04, 0x36
        /*00be*/ 	.short	(.L_35 - .L_34)
.L_34:
        /*00c0*/ 	.word	0x00000008
.L_35:


//--------------------- .nv.callgraph             --------------------------
	.section	.nv.callgraph,"",@"SHT_CUDA_CALLGRAPH"
	.align	4
	.sectionentsize	8
	.align		4
        /*0000*/ 	.word	0x00000000
	.align		4
        /*0004*/ 	.word	0xffffffff
	.align		4
        /*0008*/ 	.word	0x00000000
	.align		4
        /*000c*/ 	.word	0xfffffffe
	.align		4
        /*0010*/ 	.word	0x00000000
	.align		4
        /*0014*/ 	.word	0xfffffffd
	.align		4
        /*0018*/ 	.word	0x00000000
	.align		4
        /*001c*/ 	.word	0xfffffffc


//--------------------- .nv.constant4             --------------------------
	.section	.nv.constant4,"a",@progbits
	.align	8
	.align		8
.nv.constant4:
        /*0000*/ 	.dword	_$_str
	.align		8
        /*0008*/ 	.dword	_$_str_$_2


//--------------------- .text.triton_poi_fused__native_batch_norm_legit_no_training_relu_43 --------------------------
	.section	.text.triton_poi_fused__native_batch_norm_legit_no_training_relu_43,"ax",@progbits
	.sectionflags	@"SHF_BARRIERS=1"
	.align	128
        .global         triton_poi_fused__native_batch_norm_legit_no_training_relu_43
        .type           triton_poi_fused__native_batch_norm_legit_no_training_relu_43,@function
        .size           triton_poi_fused__native_batch_norm_legit_no_training_relu_43,(.L_x_1 - triton_poi_fused__native_batch_norm_legit_no_training_relu_43)
        .other          triton_poi_fused__native_batch_norm_legit_no_training_relu_43,@"STO_CUDA_ENTRY STV_DEFAULT"
triton_poi_fused__native_batch_norm_legit_no_training_relu_43:
.text.triton_poi_fused__native_batch_norm_legit_no_training_relu_43:
[----:B------:R-:W0:Y:S02]  /*0000*/  LDC R1, c[0x0][0x28] ;  /* 0x00000a00ff017b82 */ /* 0x000e240000000800 */
[----:B------:R-:W1:Y:S01]  /*0010*/  S2R R3, SR_CTAID.Y ;  /* 0x0000000000037919 */ /* 0x000e620000002600 */
[----:B------:R-:W2:Y:S01]  /*0020*/  LDC.64 R30, c[0x0][0x210] ;  /* 0x00008400ff1e7b82 */ /* 0x000ea20000000a00 */
[----:B------:R-:W-:Y:S02]  /*0030*/  CS2R R6, SRZ ;  /* 0x0000000000067805 */ /* 0x000fe4000001ff00 */
[----:B------:R-:W-:Y:S01]  /*0040*/  CS2R R10, SRZ ;  /* 0x00000000000a7805 */ /* 0x000fe2000001ff00 */
[----:B------:R-:W3:Y:S01]  /*0050*/  S2R R8, SR_TID.X ;  /* 0x0000000000087919 */ /* 0x000ee20000002100 */
[----:B------:R-:W-:Y:S01]  /*0060*/  ULDC.64 UR6, c[0x0][0x208] ;  /* 0x0000820000067ab9 */ /* 0x000fe20000000a00 */
[----:B------:R-:W4:Y:S02]  /*0070*/  S2R R21, SR_CTAID.X ;  /* 0x0000000000157919 */ /* 0x000f240000002500 */
[----:B------:R-:W5:Y:S01]  /*0080*/  LDC.64 R26, c[0x0][0x218] ;  /* 0x00008600ff1a7b82 */ /* 0x000f620000000a00 */
[----:B-1----:R-:W-:-:S02]  /*0090*/  IMAD.SHL.U32 R3, R3, 0x40, RZ ;  /* 0x0000004003037824 */ /* 0x002fc400078e00ff */
[----:B---3--:R-:W-:Y:S02]  /*00a0*/  IMAD.SHL.U32 R0, R8, 0x4, RZ ;  /* 0x0000000408007824 */ /* 0x008fe400078e00ff */
[----:B----4-:R-:W-:-:S03]  /*00b0*/  IMAD.SHL.U32 R21, R21, 0x40, RZ ;  /* 0x0000004015157824 */ /* 0x010fc600078e00ff */
[----:B------:R-:W-:-:S04]  /*00c0*/  LOP3.LUT R24, R3, 0x3c, R0, 0xf8, !PT ;  /* 0x0000003c03187812 */ /* 0x000fc800078ef800 */
[C---:B------:R-:W-:Y:S01]  /*00d0*/  ISETP.GE.AND P0, PT, R24.reuse, 0x500, PT ;  /* 0x000005001800780c */ /* 0x040fe20003f06270 */
[----:B------:R-:W-:-:S05]  /*00e0*/  IMAD.HI R2, R24, 0x66666667, RZ ;  /* 0x6666666718027827 */ /* 0x000fca00078e02ff */
[----:B------:R-:W-:-:S04]  /*00f0*/  SHF.R.U32.HI R5, RZ, 0x1f, R2 ;  /* 0x0000001fff057819 */ /* 0x000fc80000011602 */
[----:B------:R-:W-:Y:S02]  /*0100*/  LEA.HI.SX32 R15, R2, R5, 0x19 ;  /* 0x00000005020f7211 */ /* 0x000fe400078fcaff */
[----:B------:R-:W-:Y:S02]  /*0110*/  CS2R R4, SRZ ;  /* 0x0000000000047805 */ /* 0x000fe4000001ff00 */
[----:B------:R-:W-:Y:S02]  /*0120*/  SHF.R.U32.HI R2, RZ, 0x4, R8 ;  /* 0x00000004ff027819 */ /* 0x000fe40000011608 */
[----:B------:R-:W-:Y:S01]  /*0130*/  CS2R R8, SRZ ;  /* 0x0000000000087805 */ /* 0x000fe2000001ff00 */
[----:B------:R-:W-:Y:S01]  /*0140*/  IMAD R24, R15, -0x140, R24 ;  /* 0xfffffec00f187824 */ /* 0x000fe200078e0218 */
[----:B------:R-:W-:-:S03]  /*0150*/  SGXT.U32 R2, R2, 0x4 ;  /* 0x000000040202781a */ /* 0x000fc60000000000 */
[----:B------:R-:W-:Y:S01]  /*0160*/  IMAD R15, R15, 0xf500, R24 ;  /* 0x0000f5000f0f7824 */ /* 0x000fe200078e0218 */
[----:B------:R-:W-:Y:S02]  /*0170*/  LOP3.LUT R12, R21, R2, RZ, 0xfc, !PT ;  /* 0x00000002150c7212 */ /* 0x000fe400078efcff */
[----:B------:R-:W-:Y:S02]  /*0180*/  LOP3.LUT R13, R21, 0x10, R2, 0xfe, !PT ;  /* 0x00000010150d7812 */ /* 0x000fe400078efe02 */
[C---:B------:R-:W-:Y:S01]  /*0190*/  ISETP.LT.AND P1, PT, R12.reuse, 0xc4, !P0 ;  /* 0x000000c40c00780c */ /* 0x040fe20004721270 */
[--C-:B------:R-:W-:Y:S01]  /*01a0*/  IMAD R19, R12, 0x140, R15.reuse ;  /* 0x000001400c137824 */ /* 0x100fe200078e020f */
[C---:B------:R-:W-:Y:S01]  /*01b0*/  ISETP.LT.AND P2, PT, R13.reuse, 0xc4, !P0 ;  /* 0x000000c40d00780c */ /* 0x040fe20004741270 */
[----:B------:R-:W-:Y:S01]  /*01c0*/  IMAD R23, R13, 0x140, R15 ;  /* 0x000001400d177824 */ /* 0x000fe200078e020f */
[----:B------:R-:W-:Y:S01]  /*01d0*/  LOP3.LUT R29, R21, 0x20, R2, 0xfe, !PT ;  /* 0x00000020151d7812 */ /* 0x000fe200078efe02 */
[----:B--2---:R-:W-:Y:S01]  /*01e0*/  IMAD.WIDE R18, R19, 0x4, R30 ;  /* 0x0000000413127825 */ /* 0x004fe200078e021e */
[----:B------:R-:W-:-:S02]  /*01f0*/  LOP3.LUT R14, R21, 0x30, R2, 0xfe, !PT ;  /* 0x00000030150e7812 */ /* 0x000fc400078efe02 */
[C---:B------:R-:W-:Y:S01]  /*0200*/  ISETP.LT.AND P3, PT, R29.reuse, 0xc4, !P0 ;  /* 0x000000c41d00780c */ /* 0x040fe20004761270 */
[----:B------:R-:W-:Y:S01]  /*0210*/  IMAD R29, R29, 0x140, R15 ;  /* 0x000001401d1d7824 */ /* 0x000fe200078e020f */
[C---:B------:R-:W-:Y:S01]  /*0220*/  ISETP.LT.AND P4, PT, R14.reuse, 0xc4, !P0 ;  /* 0x000000c40e00780c */ /* 0x040fe20004781270 */
[----:B------:R-:W-:Y:S01]  /*0230*/  IMAD.WIDE R22, R23, 0x4, R30 ;  /* 0x0000000417167825 */ /* 0x000fe200078e021e */
[----:B------:R-:W-:Y:S01]  /*0240*/  LOP3.LUT R0, R21, 0x3c, R0, 0xf8, !PT ;  /* 0x0000003c15007812 */ /* 0x000fe200078ef800 */
[----:B------:R1:W2:Y:S02]  /*0250*/  @P1 LDG.E.EL.128 R4, desc[UR6][R18.64] ;  /* 0x0000000612041981 */ /* 0x0002a4000c2e1d00 */
[----:B------:R-:W-:Y:S02]  /*0260*/  IMAD R17, R14, 0x140, R15 ;  /* 0x000001400e117824 */ /* 0x000fe400078e020f */
[----:B------:R-:W-:Y:S01]  /*0270*/  IMAD.WIDE R28, R29, 0x4, R30 ;  /* 0x000000041d1c7825 */ /* 0x000fe200078e021e */
[----:B------:R3:W4:Y:S01]  /*0280*/  @P2 LDG.E.EL.128 R8, desc[UR6][R22.64] ;  /* 0x0000000616082981 */ /* 0x000722000c2e1d00 */
[----:B------:R-:W-:-:S02]  /*0290*/  CS2R R12, SRZ ;  /* 0x00000000000c7805 */ /* 0x000fc4000001ff00 */
[----:B------:R-:W-:Y:S01]  /*02a0*/  CS2R R14, SRZ ;  /* 0x00000000000e7805 */ /* 0x000fe2000001ff00 */
[----:B------:R-:W-:Y:S01]  /*02b0*/  IMAD.WIDE R30, R17, 0x4, R30 ;  /* 0x00000004111e7825 */ /* 0x000fe200078e021e */
[----:B------:R-:W-:Y:S02]  /*02c0*/  CS2R R16, SRZ ;  /* 0x0000000000107805 */ /* 0x000fe4000001ff00 */
[----:B-1----:R-:W-:Y:S02]  /*02d0*/  CS2R R18, SRZ ;  /* 0x0000000000127805 */ /* 0x002fe4000001ff00 */
[----:B------:R-:W-:Y:S01]  /*02e0*/  CS2R R20, SRZ ;  /* 0x0000000000147805 */ /* 0x000fe2000001ff00 */
[----:B-----5:R-:W-:Y:S01]  /*02f0*/  IMAD.WIDE R26, R24, 0x4, R26 ;  /* 0x00000004181a7825 */ /* 0x020fe200078e021a */
[----:B------:R1:W5:Y:S01]  /*0300*/  @P3 LDG.E.EL.128 R12, desc[UR6][R28.64] ;  /* 0x000000061c0c3981 */ /* 0x000362000c2e1d00 */
[----:B---3--:R-:W-:-:S03]  /*0310*/  CS2R R22, SRZ ;  /* 0x0000000000167805 */ /* 0x008fc6000001ff00 */
[----:B------:R-:W3:Y:S04]  /*0320*/  @P4 LDG.E.EL.128 R16, desc[UR6][R30.64] ;  /* 0x000000061e104981 */ /* 0x000ee8000c2e1d00 */
[----:B------:R-:W2:Y:S01]  /*0330*/  @!P0 LDG.E.EL.128 R20, desc[UR6][R26.64] ;  /* 0x000000061a148981 */ /* 0x000ea2000c2e1d00 */
[----:B-1----:R-:W1:Y:S02]  /*0340*/  LDC.64 R28, c[0x0][0x220] ;  /* 0x00008800ff1c7b82 */ /* 0x002e640000000a00 */
[----:B-1----:R-:W-:-:S04]  /*0350*/  IMAD.WIDE R28, R24, 0x4, R28 ;  /* 0x00000004181c7825 */ /* 0x002fc800078e021c */
[C---:B--2---:R-:W-:Y:S01]  /*0360*/  FADD R4, -R20.reuse, R4 ;  /* 0x0000000414047221 */ /* 0x044fe20000000100 */
[C---:B----4-:R-:W-:Y:S01]  /*0370*/  FADD R25, -R20.reuse, R8 ;  /* 0x0000000814197221 */ /* 0x050fe20000000100 */
[C---:B-----5:R-:W-:Y:S01]  /*0380*/  FADD R12, -R20.reuse, R12 ;  /* 0x0000000c140c7221 */ /* 0x060fe20000000100 */
[----:B---3--:R-:W-:Y:S01]  /*0390*/  FADD R16, -R20, R16 ;  /* 0x0000001014107221 */ /* 0x008fe20000000100 */
[C---:B------:R-:W-:Y:S01]  /*03a0*/  FADD R5, -R21.reuse, R5 ;  /* 0x0000000515057221 */ /* 0x040fe20000000100 */
[C---:B------:R-:W-:Y:S01]  /*03b0*/  FADD R20, -R21.reuse, R9 ;  /* 0x0000000915147221 */ /* 0x040fe20000000100 */
[C---:B------:R-:W-:Y:S01]  /*03c0*/  FADD R13, -R21.reuse, R13 ;  /* 0x0000000d150d7221 */ /* 0x040fe20000000100 */
[----:B------:R-:W-:Y:S01]  /*03d0*/  FADD R17, -R21, R17 ;  /* 0x0000001115117221 */ /* 0x000fe20000000100 */
[----:B------:R-:W-:Y:S01]  /*03e0*/  FADD R21, -R22, R10 ;  /* 0x0000000a16157221 */ /* 0x000fe20000000100 */
[----:B------:R-:W-:Y:S01]  /*03f0*/  FADD R26, -R23, R11 ;  /* 0x0000000b171a7221 */ /* 0x000fe20000000100 */
[----:B------:R-:W-:-:S02]  /*0400*/  CS2R R8, SRZ ;  /* 0x0000000000087805 */ /* 0x000fc4000001ff00 */
[----:B------:R-:W-:-:S06]  /*0410*/  CS2R R10, SRZ ;  /* 0x00000000000a7805 */ /* 0x000fcc000001ff00 */
[----:B------:R-:W2:Y:S01]  /*0420*/  @!P0 LDG.E.EL.128 R8, desc[UR6][R28.64] ;  /* 0x000000061c088981 */ /* 0x000ea2000c2e1d00 */
[C---:B------:R-:W-:Y:S01]  /*0430*/  FADD R6, -R22.reuse, R6 ;  /* 0x0000000616067221 */ /* 0x040fe20000000100 */
[C---:B------:R-:W-:Y:S01]  /*0440*/  FADD R14, -R22.reuse, R14 ;  /* 0x0000000e160e7221 */ /* 0x040fe20000000100 */
[----:B------:R-:W-:Y:S01]  /*0450*/  FADD R18, -R22, R18 ;  /* 0x0000001216127221 */ /* 0x000fe20000000100 */
[C---:B------:R-:W-:Y:S01]  /*0460*/  FADD R22, -R23.reuse, R7 ;  /* 0x0000000717167221 */ /* 0x040fe20000000100 */
[C---:B------:R-:W-:Y:S01]  /*0470*/  FADD R7, -R23.reuse, R19 ;  /* 0x0000001317077221 */ /* 0x040fe20000000100 */
[----:B------:R-:W-:Y:S01]  /*0480*/  FADD R15, -R23, R15 ;  /* 0x0000000f170f7221 */ /* 0x000fe20000000100 */
[----:B--2---:R-:W-:-:S04]  /*0490*/  FADD R27, R8, 0.0010000000474974513054 ;  /* 0x3a83126f081b7421 */ /* 0x004fc80000000000 */
[----:B------:R-:W1:Y:S01]  /*04a0*/  MUFU.SQRT R8, R27 ;  /* 0x0000001b00087308 */ /* 0x000e620000002000 */
[----:B------:R-:W-:Y:S01]  /*04b0*/  FADD R19, R10, 0.0010000000474974513054 ;  /* 0x3a83126f0a137421 */ /* 0x000fe20000000000 */
[----:B------:R-:W-:-:S06]  /*04c0*/  FADD R11, R11, 0.0010000000474974513054 ;  /* 0x3a83126f0b0b7421 */ /* 0x000fcc0000000000 */
[----:B------:R-:W2:Y:S01]  /*04d0*/  MUFU.SQRT R30, R11 ;  /* 0x0000000b001e7308 */ /* 0x000ea20000002000 */
[----:B-1----:R-:W-:-:S07]  /*04e0*/  FSETP.GT.AND P6, PT, R8, 8.50705917302346158658e+37, PT ;  /* 0x7e8000000800780b */ /* 0x002fce0003fc4000 */
[----:B------:R-:W1:Y:S01]  /*04f0*/  MUFU.SQRT R19, R19 ;  /* 0x0000001300137308 */ /* 0x000e620000002000 */
[----:B------:R-:W-:Y:S01]  /*0500*/  FSETP.GEU.AND P1, PT, R8, 1.175494350822287508e-38, PT ;  /* 0x008000000800780b */ /* 0x000fe20003f2e000 */
[----:B------:R-:W-:Y:S02]  /*0510*/  IMAD.MOV.U32 R10, RZ, RZ, 0x3e800000 ;  /* 0x3e800000ff0a7424 */ /* 0x000fe400078e00ff */
[----:B------:R-:W-:-:S03]  /*0520*/  FADD R9, R9, 0.0010000000474974513054 ;  /* 0x3a83126f09097421 */ /* 0x000fc60000000000 */
[----:B------:R-:W-:Y:S01]  /*0530*/  FSEL R28, R10, 1, P6 ;  /* 0x3f8000000a1c7808 */ /* 0x000fe20003000000 */
[----:B------:R-:W-:Y:S01]  /*0540*/  @P6 FMUL R8, R8, 0.25 ;  /* 0x3e80000008086820 */ /* 0x000fe20000400000 */
[----:B--2---:R-:W-:Y:S02]  /*0550*/  FSETP.GT.AND P6, PT, R30, 8.50705917302346158658e+37, PT ;  /* 0x7e8000001e00780b */ /* 0x004fe40003fc4000 */
[----:B-1----:R-:W-:-:S03]  /*0560*/  FSETP.GT.AND P4, PT, R19, 8.50705917302346158658e+37, PT ;  /* 0x7e8000001300780b */ /* 0x002fc60003f84000 */
[----:B------:R-:W-:Y:S01]  /*0570*/  @!P1 FMUL R8, R8, 16777216 ;  /* 0x4b80000008089820 */ /* 0x000fe20000400000 */
[----:B------:R-:W-:Y:S01]  /*0580*/  @!P1 FMUL R28, R28, 16777216 ;  /* 0x4b8000001c1c9820 */ /* 0x000fe20000400000 */
[----:B------:R-:W-:Y:S01]  /*0590*/  FSETP.GEU.AND P1, PT, R30, 1.175494350822287508e-38, PT ;  /* 0x008000001e00780b */ /* 0x000fe20003f2e000 */
[----:B------:R-:W1:Y:S01]  /*05a0*/  MUFU.SQRT R23, R9 ;  /* 0x0000000900177308 */ /* 0x000e620000002000 */
[----:B------:R-:W-:-:S04]  /*05b0*/  FSETP.GEU.AND P5, PT, R19, 1.175494350822287508e-38, PT ;  /* 0x008000001300780b */ /* 0x000fc80003fae000 */
[----:B------:R-:W-:-:S03]  /*05c0*/  @P6 FMUL R30, R30, 0.25 ;  /* 0x3e8000001e1e6820 */ /* 0x000fc60000400000 */
[----:B------:R-:W2:Y:S01]  /*05d0*/  MUFU.RCP R9, R8 ;  /* 0x0000000800097308 */ /* 0x000ea20000001000 */
[----:B------:R-:W-:-:S03]  /*05e0*/  @P4 FMUL R19, R19, 0.25 ;  /* 0x3e80000013134820 */ /* 0x000fc60000400000 */
[----:B------:R-:W-:Y:S02]  /*05f0*/  @!P1 FMUL R30, R30, 16777216 ;  /* 0x4b8000001e1e9820 */ /* 0x000fe40000400000 */
[----:B------:R-:W-:Y:S01]  /*0600*/  @!P5 FMUL R19, R19, 16777216 ;  /* 0x4b8000001313d820 */ /* 0x000fe20000400000 */
[----:B-1----:R-:W-:-:S03]  /*0610*/  FSETP.GT.AND P2, PT, R23, 8.50705917302346158658e+37, PT ;  /* 0x7e8000001700780b */ /* 0x002fc60003f44000 */
[----:B------:R-:W1:Y:S01]  /*0620*/  MUFU.RCP R27, R19 ;  /* 0x00000013001b7308 */ /* 0x000e620000001000 */
[----:B------:R-:W-:Y:S02]  /*0630*/  FSETP.GEU.AND P3, PT, R23, 1.175494350822287508e-38, PT ;  /* 0x008000001700780b */ /* 0x000fe40003f6e000 */
[----:B------:R-:W-:-:S05]  /*0640*/  FSEL R11, R10, 1, P6 ;  /* 0x3f8000000a0b7808 */ /* 0x000fca0003000000 */
[----:B------:R-:W3:Y:S01]  /*0650*/  MUFU.RCP R30, R30 ;  /* 0x0000001e001e7308 */ /* 0x000ee20000001000 */
[----:B--2---:R-:W-:Y:S01]  /*0660*/  FMUL R9, R9, R28 ;  /* 0x0000001c09097220 */ /* 0x004fe20000400000 */
[----:B------:R-:W-:Y:S01]  /*0670*/  FSEL R28, R10, 1, P4 ;  /* 0x3f8000000a1c7808 */ /* 0x000fe20002000000 */
[----:B------:R-:W-:Y:S01]  /*0680*/  @P2 FMUL R23, R23, 0.25 ;  /* 0x3e80000017172820 */ /* 0x000fe20000400000 */
[----:B------:R-:W-:-:S03]  /*0690*/  @!P1 FMUL R11, R11, 16777216 ;  /* 0x4b8000000b0b9820 */ /* 0x000fc60000400000 */
[----:B------:R-:W-:Y:S01]  /*06a0*/  @!P5 FMUL R28, R28, 16777216 ;  /* 0x4b8000001c1cd820 */ /* 0x000fe20000400000 */
[----:B------:R-:W-:Y:S01]  /*06b0*/  @!P3 FMUL R23, R23, 16777216 ;  /* 0x4b8000001717b820 */ /* 0x000fe20000400000 */
[----:B------:R-:W-:Y:S02]  /*06c0*/  FSEL R8, R10, 1, P2 ;  /* 0x3f8000000a087808 */ /* 0x000fe40001000000 */
[----:B-1----:R-:W-:Y:S01]  /*06d0*/  FMUL R27, R27, R28 ;  /* 0x0000001c1b1b7220 */ /* 0x002fe20000400000 */
[----:B---3--:R-:W-:Y:S02]  /*06e0*/  FMUL R28, R30, R11 ;  /* 0x0000000b1e1c7220 */ /* 0x008fe40000400000 */
[----:B------:R-:W1:Y:S01]  /*06f0*/  LDC.64 R10, c[0x0][0x228] ;  /* 0x00008a00ff0a7b82 */ /* 0x000e620000000a00 */
[----:B------:R-:W2:Y:S01]  /*0700*/  MUFU.RCP R23, R23 ;  /* 0x0000001700177308 */ /* 0x000ea20000001000 */
[----:B------:R-:W-:-:S06]  /*0710*/  @!P3 FMUL R8, R8, 16777216 ;  /* 0x4b8000000808b820 */ /* 0x000fcc0000400000 */
[----:B------:R-:W3:Y:S01]  /*0720*/  LDC.64 R30, c[0x0][0x230] ;  /* 0x00008c00ff1e7b82 */ /* 0x000ee20000000a00 */
[C---:B------:R-:W-:Y:S01]  /*0730*/  FMUL R19, R28.reuse, R26 ;  /* 0x0000001a1c137220 */ /* 0x040fe20000400000 */
[C---:B------:R-:W-:Y:S01]  /*0740*/  FMUL R7, R28.reuse, R7 ;  /* 0x000000071c077220 */ /* 0x040fe20000400000 */
[C---:B------:R-:W-:Y:S01]  /*0750*/  FMUL R22, R28.reuse, R22 ;  /* 0x000000161c167220 */ /* 0x040fe20000400000 */
[C---:B------:R-:W-:Y:S01]  /*0760*/  FMUL R18, R27.reuse, R18 ;  /* 0x000000121b127220 */ /* 0x040fe20000400000 */
[----:B------:R-:W-:Y:S01]  /*0770*/  FMUL R26, R27, R14 ;  /* 0x0000000e1b1a7220 */ /* 0x000fe20000400000 */
[----:B--2---:R-:W-:Y:S01]  /*0780*/  FMUL R8, R23, R8 ;  /* 0x0000000817087220 */ /* 0x004fe20000400000 */
[----:B------:R-:W-:Y:S01]  /*0790*/  FMUL R23, R28, R15 ;  /* 0x0000000f1c177220 */ /* 0x000fe20000400000 */
[C---:B------:R-:W-:Y:S01]  /*07a0*/  FMUL R21, R27.reuse, R21 ;  /* 0x000000151b157220 */ /* 0x040fe20000400000 */
[----:B------:R-:W-:Y:S01]  /*07b0*/  FMUL R6, R27, R6 ;  /* 0x000000061b067220 */ /* 0x000fe20000400000 */
[C---:B------:R-:W-:Y:S01]  /*07c0*/  FMUL R27, R8.reuse, R13 ;  /* 0x0000000d081b7220 */ /* 0x040fe20000400000 */
[C---:B------:R-:W-:Y:S01]  /*07d0*/  FMUL R28, R9.reuse, R12 ;  /* 0x0000000c091c7220 */ /* 0x040fe20000400000 */
[C---:B------:R-:W-:Y:S01]  /*07e0*/  FMUL R17, R8.reuse, R17 ;  /* 0x0000001108117220 */ /* 0x040fe20000400000 */
[C---:B------:R-:W-:Y:S01]  /*07f0*/  FMUL R20, R8.reuse, R20 ;  /* 0x0000001408147220 */ /* 0x040fe20000400000 */
[----:B------:R-:W-:Y:S01]  /*0800*/  FMUL R5, R8, R5 ;  /* 0x0000000508057220 */ /* 0x000fe20000400000 */
[C---:B------:R-:W-:Y:S01]  /*0810*/  FMUL R16, R9.reuse, R16 ;  /* 0x0000001009107220 */ /* 0x040fe20000400000 */
[C---:B------:R-:W-:Y:S01]  /*0820*/  FMUL R25, R9.reuse, R25 ;  /* 0x0000001909197220 */ /* 0x040fe20000400000 */
[----:B------:R-:W-:Y:S01]  /*0830*/  FMUL R4, R9, R4 ;  /* 0x0000000409047220 */ /* 0x000fe20000400000 */
[----:B-1----:R-:W-:Y:S01]  /*0840*/  IMAD.WIDE R12, R24, 0x4, R10 ;  /* 0x00000004180c7825 */ /* 0x002fe200078e020a */
[----:B------:R-:W-:-:S02]  /*0850*/  CS2R R8, SRZ ;  /* 0x0000000000087805 */ /* 0x000fc4000001ff00 */
[----:B------:R-:W-:Y:S02]  /*0860*/  CS2R R10, SRZ ;  /* 0x00000000000a7805 */ /* 0x000fe4000001ff00 */
[----:B------:R-:W-:Y:S01]  /*0870*/  CS2R R14, SRZ ;  /* 0x00000000000e7805 */ /* 0x000fe2000001ff00 */
[----:B---3--:R-:W-:-:S03]  /*0880*/  IMAD.WIDE R30, R24, 0x4, R30 ;  /* 0x00000004181e7825 */ /* 0x008fc600078e021e */
[----:B------:R1:W2:Y:S02]  /*0890*/  @!P0 LDG.E.EL.128 R8, desc[UR6][R12.64] ;  /* 0x000000060c088981 */ /* 0x0002a4000c2e1d00 */
[----:B-1----:R-:W-:-:S06]  /*08a0*/  CS2R R12, SRZ ;  /* 0x00000000000c7805 */ /* 0x002fcc000001ff00 */
[----:B------:R-:W2:Y:S01]  /*08b0*/  @!P0 LDG.E.EL.128 R12, desc[UR6][R30.64] ;  /* 0x000000061e0c8981 */ /* 0x000ea2000c2e1d00 */
[----:B------:R-:W1:Y:S01]  /*08c0*/  S2UR UR5, SR_CgaCtaId ;  /* 0x00000000000579c3 */ /* 0x000e620000008800 */
[----:B------:R-:W-:Y:S02]  /*08d0*/  UMOV UR4, 0x400 ;  /* 0x0000040000047882 */ /* 0x000fe40000000000 */
[----:B-1----:R-:W-:Y:S01]  /*08e0*/  UPRMT UR4, UR5, 0x654, UR4 ;  /* 0x0000065405047896 */ /* 0x002fe20008000004 */
[-CC-:B--2---:R-:W-:Y:S01]  /*08f0*/  FFMA R4, R4, R8.reuse, R12.reuse ;  /* 0x0000000804047223 */ /* 0x184fe2000000000c */
[-CC-:B------:R-:W-:Y:S01]  /*0900*/  FFMA R25, R25, R8.reuse, R12.reuse ;  /* 0x0000000819197223 */ /* 0x180fe2000000000c */
[-CC-:B------:R-:W-:Y:S01]  /*0910*/  FFMA R28, R28, R8.reuse, R12.reuse ;  /* 0x000000081c1c7223 */ /* 0x180fe2000000000c */
[----:B------:R-:W-:Y:S02]  /*0920*/  FFMA R16, R16, R8, R12 ;  /* 0x0000000810107223 */ /* 0x000fe4000000000c */
[----:B------:R-:W1:Y:S01]  /*0930*/  S2R R8, SR_TID.X ;  /* 0x0000000000087919 */ /* 0x000e620000002100 */
[-CC-:B------:R-:W-:Y:S01]  /*0940*/  FFMA R5, R5, R9.reuse, R13.reuse ;  /* 0x0000000905057223 */ /* 0x180fe2000000000d */
[-CC-:B------:R-:W-:Y:S01]  /*0950*/  FFMA R20, R20, R9.reuse, R13.reuse ;  /* 0x0000000914147223 */ /* 0x180fe2000000000d */
[-CC-:B------:R-:W-:Y:S01]  /*0960*/  FFMA R27, R27, R9.reuse, R13.reuse ;  /* 0x000000091b1b7223 */ /* 0x180fe2000000000d */
[----:B------:R-:W-:Y:S01]  /*0970*/  FFMA R17, R17, R9, R13 ;  /* 0x0000000911117223 */ /* 0x000fe2000000000d */
[-CC-:B------:R-:W-:Y:S01]  /*0980*/  FFMA R6, R6, R10.reuse, R14.reuse ;  /* 0x0000000a06067223 */ /* 0x180fe2000000000e */
[-CC-:B------:R-:W-:Y:S01]  /*0990*/  FFMA R21, R21, R10.reuse, R14.reuse ;  /* 0x0000000a15157223 */ /* 0x180fe2000000000e */
[-CC-:B------:R-:W-:Y:S01]  /*09a0*/  FFMA R26, R26, R10.reuse, R14.reuse ;  /* 0x0000000a1a1a7223 */ /* 0x180fe2000000000e */
[----:B------:R-:W-:Y:S01]  /*09b0*/  FFMA R18, R18, R10, R14 ;  /* 0x0000000a12127223 */ /* 0x000fe2000000000e */
[-CC-:B------:R-:W-:Y:S01]  /*09c0*/  FFMA R22, R22, R11.reuse, R15.reuse ;  /* 0x0000000b16167223 */ /* 0x180fe2000000000f */
[-CC-:B------:R-:W-:Y:S01]  /*09d0*/  FFMA R19, R19, R11.reuse, R15.reuse ;  /* 0x0000000b13137223 */ /* 0x180fe2000000000f */
[-CC-:B------:R-:W-:Y:S01]  /*09e0*/  FFMA R23, R23, R11.reuse, R15.reuse ;  /* 0x0000000b17177223 */ /* 0x180fe2000000000f */
[----:B------:R-:W-:-:S02]  /*09f0*/  FFMA R7, R7, R11, R15 ;  /* 0x0000000b07077223 */ /* 0x000fc4000000000f */
[----:B------:R-:W-:Y:S02]  /*0a00*/  FSETP.GEU.AND P0, PT, R22, RZ, PT ;  /* 0x000000ff1600720b */ /* 0x000fe40003f0e000 */
[----:B-1----:R-:W-:Y:S02]  /*0a10*/  SHF.L.U32 R9, R8, 0x8, RZ ;  /* 0x0000000808097819 */ /* 0x002fe400000006ff */
[----:B------:R-:W-:Y:S02]  /*0a20*/  SHF.R.U32.HI R10, RZ, 0x4, R8 ;  /* 0x00000004ff0a7819 */ /* 0x000fe40000011608 */
[----:B------:R-:W-:Y:S02]  /*0a30*/  LOP3.LUT R9, R9, 0xf00, RZ, 0xc0, !PT ;  /* 0x00000f0009097812 */ /* 0x000fe400078ec0ff */
[----:B------:R-:W-:Y:S02]  /*0a40*/  SGXT.U32 R10, R10, 0x4 ;  /* 0x000000040a0a781a */ /* 0x000fe40000000000 */
[----:B------:R-:W-:-:S02]  /*0a50*/  LOP3.LUT R12, R9, 0x40, RZ, 0xfc, !PT ;  /* 0x00000040090c7812 */ /* 0x000fc400078efcff */
[C---:B------:R-:W-:Y:S02]  /*0a60*/  LOP3.LUT R13, R9.reuse, 0x80, RZ, 0xfc, !PT ;  /* 0x00000080090d7812 */ /* 0x040fe400078efcff */
[C---:B------:R-:W-:Y:S02]  /*0a70*/  LOP3.LUT R10, R9.reuse, R10, RZ, 0xfc, !PT ;  /* 0x0000000a090a7212 */ /* 0x040fe400078efcff */
[C---:B------:R-:W-:Y:S02]  /*0a80*/  LOP3.LUT R14, R9.reuse, 0xc0, RZ, 0xfc, !PT ;  /* 0x000000c0090e7812 */ /* 0x040fe400078efcff */
[----:B------:R-:W-:Y:S02]  /*0a90*/  LEA.HI R11, R9, UR4, RZ, 0x1c ;  /* 0x00000004090b7c11 */ /* 0x000fe4000f8fe0ff */
[----:B------:R-:W-:Y:S02]  /*0aa0*/  LEA.HI R9, R12, UR4, RZ, 0x1c ;  /* 0x000000040c097c11 */ /* 0x000fe4000f8fe0ff */
[----:B------:R-:W-:-:S03]  /*0ab0*/  LEA.HI R13, R13, UR4, RZ, 0x1c ;  /* 0x000000040d0d7c11 */ /* 0x000fc6000f8fe0ff */
[----:B------:R-:W-:Y:S01]  /*0ac0*/  IMAD R12, R10, 0x4, R9 ;  /* 0x000000040a0c7824 */ /* 0x000fe200078e0209 */
[----:B------:R-:W-:Y:S01]  /*0ad0*/  FSETP.GEU.AND P1, PT, R6, RZ, PT ;  /* 0x000000ff0600720b */ /* 0x000fe20003f2e000 */
[----:B------:R-:W-:Y:S01]  /*0ae0*/  IMAD R9, R10, 0x4, R13 ;  /* 0x000000040a097824 */ /* 0x000fe200078e020d */
[----:B------:R-:W-:Y:S02]  /*0af0*/  FSEL R13, R22, RZ, P0 ;  /* 0x000000ff160d7208 */ /* 0x000fe40000000000 */
[----:B------:R-:W-:Y:S02]  /*0b00*/  FSETP.GEU.AND P0, PT, R25, RZ, PT ;  /* 0x000000ff1900720b */ /* 0x000fe40003f0e000 */
[----:B------:R-:W-:Y:S02]  /*0b10*/  FSETP.GEU.AND P3, PT, R4, RZ, PT ;  /* 0x000000ff0400720b */ /* 0x000fe40003f6e000 */
[----:B------:R-:W-:Y:S02]  /*0b20*/  LEA.HI R15, R14, UR4, RZ, 0x1c ;  /* 0x000000040e0f7c11 */ /* 0x000fe4000f8fe0ff */
[----:B------:R-:W-:-:S02]  /*0b30*/  FSETP.GEU.AND P2, PT, R5, RZ, PT ;  /* 0x000000ff0500720b */ /* 0x000fc40003f4e000 */
[----:B------:R-:W-:Y:S02]  /*0b40*/  FSEL R6, R6, RZ, P1 ;  /* 0x000000ff06067208 */ /* 0x000fe40000800000 */
[----:B------:R-:W-:Y:S02]  /*0b50*/  FSETP.GEU.AND P1, PT, R19, RZ, PT ;  /* 0x000000ff1300720b */ /* 0x000fe40003f2e000 */
[----:B------:R-:W-:Y:S01]  /*0b60*/  FSEL R14, R25, RZ, P0 ;  /* 0x000000ff190e7208 */ /* 0x000fe20000000000 */
[----:B------:R-:W-:Y:S01]  /*0b70*/  IMAD R11, R10, 0x4, R11 ;  /* 0x000000040a0b7824 */ /* 0x000fe200078e020b */
[----:B------:R-:W-:Y:S02]  /*0b80*/  FSETP.GEU.AND P0, PT, R28, RZ, PT ;  /* 0x000000ff1c00720b */ /* 0x000fe40003f0e000 */
[----:B------:R-:W-:Y:S02]  /*0b90*/  FSEL R4, R4, RZ, P3 ;  /* 0x000000ff04047208 */ /* 0x000fe40001800000 */
[----:B------:R-:W-:-:S02]  /*0ba0*/  FSEL R5, R5, RZ, P2 ;  /* 0x000000ff05057208 */ /* 0x000fc40001000000 */
[----:B------:R-:W-:Y:S02]  /*0bb0*/  FSETP.GEU.AND P3, PT, R20, RZ, PT ;  /* 0x000000ff1400720b */ /* 0x000fe40003f6e000 */
[----:B------:R-:W-:Y:S02]  /*0bc0*/  FSETP.GEU.AND P2, PT, R21, RZ, PT ;  /* 0x000000ff1500720b */ /* 0x000fe40003f4e000 */
[----:B------:R-:W-:Y:S02]  /*0bd0*/  FSEL R19, R19, RZ, P1 ;  /* 0x000000ff13137208 */ /* 0x000fe40000800000 */
[----:B------:R-:W-:Y:S02]  /*0be0*/  LEA R10, R10, R15, 0x2 ;  /* 0x0000000f0a0a7211 */ /* 0x000fe400078e10ff */
[----:B------:R-:W-:Y:S02]  /*0bf0*/  FSEL R28, R28, RZ, P0 ;  /* 0x000000ff1c1c7208 */ /* 0x000fe40000000000 */
[----:B------:R-:W-:Y:S01]  /*0c00*/  FSETP.GEU.AND P1, PT, R27, RZ, PT ;  /* 0x000000ff1b00720b */ /* 0x000fe20003f2e000 */
[----:B------:R1:W-:Y:S01]  /*0c10*/  STS [R11], R4 ;  /* 0x000000040b007388 */ /* 0x0003e20000000800 */
[----:B------:R-:W-:-:S02]  /*0c20*/  FSETP.GEU.AND P0, PT, R26, RZ, PT ;  /* 0x000000ff1a00720b */ /* 0x000fc40003f0e000 */
[----:B------:R-:W-:Y:S01]  /*0c30*/  FSEL R15, R20, RZ, P3 ;  /* 0x000000ff140f7208 */ /* 0x000fe20001800000 */
[----:B------:R-:W-:Y:S01]  /*0c40*/  STS [R12+0x100], R5 ;  /* 0x000100050c007388 */ /* 0x000fe20000000800 */
[----:B------:R-:W-:Y:S02]  /*0c50*/  FSEL R27, R27, RZ, P1 ;  /* 0x000000ff1b1b7208 */ /* 0x000fe40000800000 */
[----:B------:R-:W-:Y:S01]  /*0c60*/  FSETP.GEU.AND P1, PT, R16, RZ, PT ;  /* 0x000000ff1000720b */ /* 0x000fe20003f2e000 */
[----:B------:R-:W-:Y:S01]  /*0c70*/  STS [R9+0x200], R6 ;  /* 0x0002000609007388 */ /* 0x000fe20000000800 */
[----:B-1----:R-:W-:-:S03]  /*0c80*/  FSEL R4, R21, RZ, P2 ;  /* 0x000000ff15047208 */ /* 0x002fc60001000000 */
[----:B------:R-:W-:Y:S01]  /*0c90*/  STS [R10+0x300], R13 ;  /* 0x0003000d0a007388 */ /* 0x000fe20000000800 */
[----:B------:R-:W-:Y:S02]  /*0ca0*/  FSEL R26, R26, RZ, P0 ;  /* 0x000000ff1a1a7208 */ /* 0x000fe40000000000 */
[----:B------:R-:W-:Y:S01]  /*0cb0*/  FSETP.GEU.AND P0, PT, R17, RZ, PT ;  /* 0x000000ff1100720b */ /* 0x000fe20003f0e000 */
[----:B------:R-:W-:Y:S01]  /*0cc0*/  STS [R11+0x40], R14 ;  /* 0x0000400e0b007388 */ /* 0x000fe20000000800 */
[----:B------:R-:W-:-:S03]  /*0cd0*/  FSETP.GEU.AND P2, PT, R23, RZ, PT ;  /* 0x000000ff1700720b */ /* 0x000fc60003f4e000 */
[----:B------:R-:W-:Y:S01]  /*0ce0*/  STS [R12+0x140], R15 ;  /* 0x0001400f0c007388 */ /* 0x000fe20000000800 */
[----:B------:R-:W-:-:S03]  /*0cf0*/  FSEL R17, R17, RZ, P0 ;  /* 0x000000ff11117208 */ /* 0x000fc60000000000 */
[----:B------:R1:W-:Y:S01]  /*0d00*/  STS [R9+0x240], R4 ;  /* 0x0002400409007388 */ /* 0x0003e20000000800 */
[----:B------:R-:W-:Y:S02]  /*0d10*/  FSEL R23, R23, RZ, P2 ;  /* 0x000000ff17177208 */ /* 0x000fe40001000000 */
[C---:B------:R-:W-:Y:S01]  /*0d20*/  FSETP.GEU.AND P0, PT, R7.reuse, RZ, PT ;  /* 0x000000ff0700720b */ /* 0x040fe20003f0e000 */
[----:B------:R-:W-:Y:S01]  /*0d30*/  STS [R10+0x340], R19 ;  /* 0x000340130a007388 */ /* 0x000fe20000000800 */
[----:B-1----:R-:W-:Y:S02]  /*0d40*/  FSEL R4, R16, RZ, P1 ;  /* 0x000000ff10047208 */ /* 0x002fe40000800000 */
[----:B------:R-:W-:Y:S01]  /*0d50*/  FSETP.GEU.AND P1, PT, R18, RZ, PT ;  /* 0x000000ff1200720b */ /* 0x000fe20003f2e000 */
[----:B------:R-:W-:Y:S01]  /*0d60*/  STS [R11+0x80], R28 ;  /* 0x0000801c0b007388 */ /* 0x000fe20000000800 */
[----:B------:R-:W-:Y:S01]  /*0d70*/  IMAD.SHL.U32 R16, R8, 0x4, RZ ;  /* 0x0000000408107824 */ /* 0x000fe200078e00ff */
[----:B------:R-:W-:-:S02]  /*0d80*/  FSEL R7, R7, RZ, P0 ;  /* 0x000000ff07077208 */ /* 0x000fc40000000000 */
[----:B------:R-:W-:Y:S01]  /*0d90*/  STS [R12+0x180], R27 ;  /* 0x0001801b0c007388 */ /* 0x000fe20000000800 */
[----:B------:R-:W-:-:S03]  /*0da0*/  FSEL R18, R18, RZ, P1 ;  /* 0x000000ff12127208 */ /* 0x000fc60000800000 */
[----:B------:R-:W-:Y:S04]  /*0db0*/  STS [R9+0x280], R26 ;  /* 0x0002801a09007388 */ /* 0x000fe80000000800 */
[----:B------:R-:W-:Y:S01]  /*0dc0*/  STS [R10+0x380], R23 ;  /* 0x000380170a007388 */ /* 0x000fe20000000800 */
[----:B------:R-:W-:-:S03]  /*0dd0*/  LOP3.LUT R16, R16, 0x3fc, RZ, 0xc0, !PT ;  /* 0x000003fc10107812 */ /* 0x000fc600078ec0ff */
[----:B------:R1:W-:Y:S04]  /*0de0*/  STS [R11+0xc0], R4 ;  /* 0x0000c0040b007388 */ /* 0x0003e80000000800 */
[----:B------:R-:W-:Y:S04]  /*0df0*/  STS [R12+0x1c0], R17 ;  /* 0x0001c0110c007388 */ /* 0x000fe80000000800 */
[----:B------:R2:W-:Y:S04]  /*0e00*/  STS [R9+0x2c0], R18 ;  /* 0x0002c01209007388 */ /* 0x0005e80000000800 */
[----:B------:R-:W-:Y:S01]  /*0e10*/  STS [R10+0x3c0], R7 ;  /* 0x0003c0070a007388 */ /* 0x000fe20000000800 */
[----:B------:R-:W-:-:S02]  /*0e20*/  LOP3.LUT R5, R16, 0x400, RZ, 0xfc, !PT ;  /* 0x0000040010057812 */ /* 0x000fc400078efcff */
[----:B------:R-:W-:Y:S02]  /*0e30*/  LOP3.LUT R6, R16, 0x800, RZ, 0xfc, !PT ;  /* 0x0000080010067812 */ /* 0x000fe400078efcff */
[----:B------:R-:W-:Y:S02]  /*0e40*/  SHF.R.U32.HI R8, RZ, 0x2, R8 ;  /* 0x00000002ff087819 */ /* 0x000fe40000011608 */
[----:B-1----:R-:W-:Y:S02]  /*0e50*/  SHF.R.U32.HI R4, RZ, 0x4, R5 ;  /* 0x00000004ff047819 */ /* 0x002fe40000011605 */
[----:B------:R-:W-:Y:S02]  /*0e60*/  SHF.R.U32.HI R6, RZ, 0x4, R6 ;  /* 0x00000004ff067819 */ /* 0x000fe40000011606 */
[----:B------:R-:W-:Y:S02]  /*0e70*/  LOP3.LUT R8, R8, 0x3c, RZ, 0xc0, !PT ;  /* 0x0000003c08087812 */ /* 0x000fe400078ec0ff */
[----:B------:R-:W-:-:S02]  /*0e80*/  LOP3.LUT R4, R4, 0x7c, RZ, 0xc0, !PT ;  /* 0x0000007c04047812 */ /* 0x000fc400078ec0ff */
[----:B------:R-:W-:Y:S01]  /*0e90*/  LOP3.LUT R6, R6, 0xbc, RZ, 0xc0, !PT ;  /* 0x000000bc06067812 */ /* 0x000fe200078ec0ff */
[----:B------:R-:W-:Y:S02]  /*0ea0*/  VIADD R5, R8, UR4 ;  /* 0x0000000408057c36 */ /* 0x000fe40008000000 */
[----:B------:R-:W-:Y:S01]  /*0eb0*/  VIADD R11, R4, UR4 ;  /* 0x00000004040b7c36 */ /* 0x000fe20008000000 */
[----:B--2---:R-:W-:Y:S01]  /*0ec0*/  IADD3 R9, R6, UR4, RZ ;  /* 0x0000000406097c10 */ /* 0x004fe2000fffe0ff */
[C---:B------:R-:W-:Y:S01]  /*0ed0*/  IMAD R17, R16.reuse, 0x4, R5 ;  /* 0x0000000410117824 */ /* 0x040fe200078e0205 */
[----:B------:R-:W-:Y:S01]  /*0ee0*/  BAR.SYNC.DEFER_BLOCKING 0x0 ;  /* 0x0000000000007b1d */ /* 0x000fe20000010000 */
[C---:B------:R-:W-:Y:S02]  /*0ef0*/  IMAD R25, R16.reuse, 0x4, R11 ;  /* 0x0000000410197824 */ /* 0x040fe400078e020b */
[----:B------:R-:W-:Y:S01]  /*0f00*/  IMAD R27, R16, 0x4, R9 ;  /* 0x00000004101b7824 */ /* 0x000fe200078e0209 */
[----:B------:R-:W-:-:S02]  /*0f10*/  LOP3.LUT R19, R3, 0x20, R2, 0xfe, !PT ;  /* 0x0000002003137812 */ /* 0x000fc400078efe02 */
[----:B------:R-:W-:Y:S02]  /*0f20*/  LOP3.LUT R18, R3, R2, RZ, 0xfc, !PT ;  /* 0x0000000203127212 */ /* 0x000fe400078efcff */
[----:B------:R-:W-:Y:S01]  /*0f30*/  LOP3.LUT R20, R3, 0x10, R2, 0xfe, !PT ;  /* 0x0000001003147812 */ /* 0x000fe200078efe02 */
[----:B------:R-:W-:-:S04]  /*0f40*/  IMAD.HI R22, R19, 0x66666667, RZ ;  /* 0x6666666713167827 */ /* 0x000fc800078e02ff */
[----:B------:R-:W-:Y:S01]  /*0f50*/  IMAD.HI R21, R18, 0x66666667, RZ ;  /* 0x6666666712157827 */ /* 0x000fe200078e02ff */
[----:B------:R-:W-:Y:S01]  /*0f60*/  SHF.R.U32.HI R23, RZ, 0x1f, R22 ;  /* 0x0000001fff177819 */ /* 0x000fe20000011616 */
[----:B------:R-:W-:Y:S04]  /*0f70*/  LDS R4, [R17] ;  /* 0x0000000011047984 */ /* 0x000fe80000000800 */
[----:B------:R-:W-:Y:S04]  /*0f80*/  LDS R5, [R17+0x4] ;  /* 0x0000040011057984 */ /* 0x000fe80000000800 */
[----:B------:R-:W-:Y:S04]  /*0f90*/  LDS R6, [R17+0x8] ;  /* 0x0000080011067984 */ /* 0x000fe80000000800 */
[----:B------:R1:W2:Y:S04]  /*0fa0*/  LDS R7, [R17+0xc] ;  /* 0x00000c0011077984 */ /* 0x0002a80000000800 */
[----:B------:R-:W-:Y:S04]  /*0fb0*/  LDS R8, [R25+0x1000] ;  /* 0x0010000019087984 */ /* 0x000fe80000000800 */
[----:B------:R-:W-:Y:S04]  /*0fc0*/  LDS R9, [R25+0x1004] ;  /* 0x0010040019097984 */ /* 0x000fe80000000800 */
[----:B------:R-:W-:Y:S04]  /*0fd0*/  LDS R10, [R25+0x1008] ;  /* 0x00100800190a7984 */ /* 0x000fe80000000800 */
[----:B------:R-:W3:Y:S04]  /*0fe0*/  LDS R11, [R25+0x100c] ;  /* 0x00100c00190b7984 */ /* 0x000ee80000000800 */
[----:B------:R-:W-:Y:S04]  /*0ff0*/  LDS R12, [R27+0x2000] ;  /* 0x002000001b0c7984 */ /* 0x000fe80000000800 */
[----:B------:R-:W-:Y:S04]  /*1000*/  LDS R13, [R27+0x2004] ;  /* 0x002004001b0d7984 */ /* 0x000fe80000000800 */
[----:B------:R-:W-:Y:S04]  /*1010*/  LDS R14, [R27+0x2008] ;  /* 0x002008001b0e7984 */ /* 0x000fe80000000800 */
[----:B------:R4:W5:Y:S01]  /*1020*/  LDS R15, [R27+0x200c] ;  /* 0x00200c001b0f7984 */ /* 0x0009620000000800 */
[----:B------:R-:W-:Y:S01]  /*1030*/  IMAD.HI R24, R20, 0x66666667, RZ ;  /* 0x6666666714187827 */ /* 0x000fe200078e02ff */
[----:B-1----:R-:W-:-:S02]  /*1040*/  LOP3.LUT R17, R3, 0x30, R2, 0xfe, !PT ;  /* 0x0000003003117812 */ /* 0x002fc400078efe02 */
[----:B------:R-:W1:Y:S01]  /*1050*/  LDC.64 R2, c[0x0][0x238] ;  /* 0x00008e00ff027b82 */ /* 0x000e620000000a00 */
[----:B------:R-:W-:Y:S02]  /*1060*/  LEA.HI.SX32 R22, R22, R23, 0x19 ;  /* 0x0000001716167211 */ /* 0x000fe400078fcaff */
[----:B------:R-:W-:Y:S02]  /*1070*/  SHF.R.U32.HI R26, RZ, 0x1f, R21 ;  /* 0x0000001fff1a7819 */ /* 0x000fe40000011615 */
[----:B------:R-:W-:Y:S02]  /*1080*/  SHF.R.U32.HI R23, RZ, 0x1f, R24 ;  /* 0x0000001fff177819 */ /* 0x000fe40000011618 */
[----:B------:R-:W-:Y:S02]  /*1090*/  ISETP.GE.AND P0, PT, R0, 0xc4, PT ;  /* 0x000000c40000780c */ /* 0x000fe40003f06270 */
[----:B------:R-:W-:Y:S02]  /*10a0*/  LEA.HI.SX32 R21, R21, R26, 0x19 ;  /* 0x0000001a15157211 */ /* 0x000fe400078fcaff */
[----:B------:R-:W-:-:S02]  /*10b0*/  LEA.HI.SX32 R23, R24, R23, 0x19 ;  /* 0x0000001718177211 */ /* 0x000fc400078fcaff */
[----:B------:R-:W-:Y:S01]  /*10c0*/  ISETP.LT.AND P1, PT, R19, 0x500, !P0 ;  /* 0x000005001300780c */ /* 0x000fe20004721270 */
[----:B------:R-:W-:Y:S02]  /*10d0*/  IMAD R19, R22, -0x140, R19 ;  /* 0xfffffec016137824 */ /* 0x000fe400078e0213 */
[----:B----4-:R-:W-:Y:S02]  /*10e0*/  IMAD R27, R21, -0x140, R18 ;  /* 0xfffffec0151b7824 */ /* 0x010fe400078e0212 */
[----:B------:R-:W-:Y:S01]  /*10f0*/  IMAD R25, R23, -0x140, R20 ;  /* 0xfffffec017197824 */ /* 0x000fe200078e0214 */
[----:B------:R-:W-:Y:S01]  /*1100*/  ISETP.LT.AND P3, PT, R18, 0x500, !P0 ;  /* 0x000005001200780c */ /* 0x000fe20004761270 */
[--C-:B------:R-:W-:Y:S01]  /*1110*/  IMAD R19, R19, 0xc4, R0.reuse ;  /* 0x000000c413137824 */ /* 0x100fe200078e0200 */
[----:B------:R-:W-:Y:S01]  /*1120*/  ISETP.LT.AND P2, PT, R20, 0x500, !P0 ;  /* 0x000005001400780c */ /* 0x000fe20004741270 */
[--C-:B------:R-:W-:Y:S01]  /*1130*/  IMAD R18, R27, 0xc4, R0.reuse ;  /* 0x000000c41b127824 */ /* 0x100fe200078e0200 */
[----:B------:R-:W-:Y:S01]  /*1140*/  LOP3.LUT R24, R16, 0xc00, RZ, 0xfc, !PT ;  /* 0x00000c0010187812 */ /* 0x000fe200078efcff */
[----:B------:R-:W-:Y:S01]  /*1150*/  IMAD R20, R25, 0xc4, R0 ;  /* 0x000000c419147824 */ /* 0x000fe200078e0200 */
[----:B------:R-:W-:Y:S01]  /*1160*/  ISETP.LT.AND P0, PT, R17, 0x500, !P0 ;  /* 0x000005001100780c */ /* 0x000fe20004701270 */
[----:B------:R-:W-:Y:S01]  /*1170*/  IMAD R25, R22, 0x3d400, R19 ;  /* 0x0003d40016197824 */ /* 0x000fe200078e0213 */
[----:B------:R-:W-:Y:S01]  /*1180*/  SHF.R.U32.HI R24, RZ, 0x4, R24 ;  /* 0x00000004ff187819 */ /* 0x000fe20000011618 */
[----:B------:R-:W-:-:S02]  /*1190*/  IMAD R19, R21, 0x3d400, R18 ;  /* 0x0003d40015137824 */ /* 0x000fc400078e0212 */
[----:B------:R-:W-:Y:S01]  /*11a0*/  IMAD R21, R23, 0x3d400, R20 ;  /* 0x0003d40017157824 */ /* 0x000fe200078e0214 */
[----:B------:R-:W-:Y:S01]  /*11b0*/  LOP3.LUT R24, R24, 0xfc, RZ, 0xc0, !PT ;  /* 0x000000fc18187812 */ /* 0x000fe200078ec0ff */
[----:B-1----:R-:W-:-:S04]  /*11c0*/  IMAD.WIDE R18, R19, 0x4, R2 ;  /* 0x0000000413127825 */ /* 0x002fc800078e0202 */
[----:B------:R-:W-:Y:S01]  /*11d0*/  IMAD.WIDE R20, R21, 0x4, R2 ;  /* 0x0000000415147825 */ /* 0x000fe200078e0202 */
[----:B------:R-:W-:-:S03]  /*11e0*/  IADD3 R27, R24, UR4, RZ ;  /* 0x00000004181b7c10 */ /* 0x000fc6000fffe0ff */
[----:B------:R-:W-:Y:S01]  /*11f0*/  IMAD.WIDE R22, R25, 0x4, R2 ;  /* 0x0000000419167825 */ /* 0x000fe200078e0202 */
[----:B--2---:R1:W-:Y:S04]  /*1200*/  @P3 STG.E.128 desc[UR6][R18.64], R4 ;  /* 0x0000000412003986 */ /* 0x0043e8000c101d06 */
[----:B---3--:R1:W-:Y:S01]  /*1210*/  @P2 STG.E.128 desc[UR6][R20.64], R8 ;  /* 0x0000000814002986 */ /* 0x0083e2000c101d06 */
[----:B------:R-:W-:-:S03]  /*1220*/  IMAD R27, R16, 0x4, R27 ;  /* 0x00000004101b7824 */ /* 0x000fc600078e021b */
[----:B-----5:R1:W-:Y:S01]  /*1230*/  @P1 STG.E.128 desc[UR6][R22.64], R12 ;  /* 0x0000000c16001986 */ /* 0x0203e2000c101d06 */
[----:B------:R-:W-:Y:S05]  /*1240*/  @!P0 EXIT ;  /* 0x000000000000894d */ /* 0x000fea0003800000 */
[----:B-1----:R-:W-:Y:S01]  /*1250*/  LDS R4, [R27+0x3000] ;  /* 0x003000001b047984 */ /* 0x002fe20000000800 */
[----:B------:R-:W-:-:S03]  /*1260*/  IMAD.HI R8, R17, 0x66666667, RZ ;  /* 0x6666666711087827 */ /* 0x000fc600078e02ff */
[----:B------:R-:W-:Y:S02]  /*1270*/  LDS R5, [R27+0x3004] ;  /* 0x003004001b057984 */ /* 0x000fe40000000800 */
[----:B------:R-:W-:Y:S02]  /*1280*/  SHF.R.U32.HI R9, RZ, 0x1f, R8 ;  /* 0x0000001fff097819 */ /* 0x000fe40000011608 */
[----:B------:R-:W-:Y:S02]  /*1290*/  LDS R6, [R27+0x3008] ;  /* 0x003008001b067984 */ /* 0x000fe40000000800 */
[----:B------:R-:W-:Y:S02]  /*12a0*/  LEA.HI.SX32 R8, R8, R9, 0x19 ;  /* 0x0000000908087211 */ /* 0x000fe400078fcaff */
[----:B------:R-:W0:Y:S03]  /*12b0*/  LDS R7, [R27+0x300c] ;  /* 0x00300c001b077984 */ /* 0x000e260000000800 */
[----:B------:R-:W-:-:S04]  /*12c0*/  IMAD R17, R8, -0x140, R17 ;  /* 0xfffffec008117824 */ /* 0x000fc800078e0211 */
[----:B------:R-:W-:-:S04]  /*12d0*/  IMAD R17, R17, 0xc4, R0 ;  /* 0x000000c411117824 */ /* 0x000fc800078e0200 */
[----:B------:R-:W-:-:S04]  /*12e0*/  IMAD R17, R8, 0x3d400, R17 ;  /* 0x0003d40008117824 */ /* 0x000fc800078e0211 */
[----:B------:R-:W-:-:S05]  /*12f0*/  IMAD.WIDE R2, R17, 0x4, R2 ;  /* 0x0000000411027825 */ /* 0x000fca00078e0202 */
[----:B0-----:R-:W-:Y:S01]  /*1300*/  STG.E.128 desc[UR6][R2.64], R4 ;  /* 0x0000000402007986 */ /* 0x001fe2000c101d06 */
[----:B------:R-:W-:Y:S05]  /*1310*/  EXIT ;  /* 0x000000000000794d */ /* 0x000fea0003800000 */
.L_x_0:
[----:B------:R-:W-:-:S00]  /*1320*/  BRA `(.L_x_0) ;  /* 0xfffffffc00fc7947 */ /* 0x000fc0000383ffff */
[----:B------:R-:W-:-:S00]  /*1330*/  NOP ;  /* 0x0000000000007918 */ /* 0x000fc00000000000 */
        /* <DEDUP_REMOVED lines=12> */
.L_x_1:


//--------------------- .nv.global.init           --------------------------
	.section	.nv.global.init,"aw",@progbits
.nv.global.init:
	.type		_$_str,@object
	.size		_$_str,(_$_str_$_2 - _$_str)
_$_str:
        /*0000*/ 	.byte	0x5f, 0x5f, 0x43, 0x55, 0x44, 0x41, 0x5f, 0x46, 0x54, 0x5a, 0x00
	.type		_$_str_$_2,@object
	.size		_$_str_$_2,(.L_1 - _$_str_$_2)
_$_str_$_2:
        /*000b*/ 	.byte	0x5f, 0x5f, 0x43, 0x55, 0x44, 0x41, 0x5f, 0x50, 0x52, 0x45, 0x43, 0x5f, 0x53, 0x51, 0x52, 0x54
        /*001b*/ 	.byte	0x00
.L_1:


//--------------------- .nv.shared.triton_poi_fused__native_batch_norm_legit_no_training_relu_43 --------------------------
	.section	.nv.shared.triton_poi_fused__native_batch_norm_legit_no_training_relu_43,"aw",@nobits
	.sectionflags	@""
	.align	16
	.zero		1024


//--------------------- .nv.constant0.triton_poi_fused__native_batch_norm_legit_no_training_relu_43 --------------------------
	.section	.nv.constant0.triton_poi_fused__native_batch_norm_legit_no_training_relu_43,"a",@progbits
	.sectionflags	@""
	.align	4
.nv.constant0.triton_poi_fused__native_batch_norm_legit_no_training_relu_43:
	.zero		584
